//
// Generated by NVIDIA NVVM Compiler
//
// Compiler Build ID: CL-36424714
// Cuda compilation tools, release 13.0, V13.0.88
// Based on NVVM 20.0.0
//

.version 9.0
.target sm_100
.address_size 64

	// .globl	_Z8rayTraceiPfS_S_f

.visible .entry _Z8rayTraceiPfS_S_f(
	.param .u32 _Z8rayTraceiPfS_S_f_param_0,
	.param .u64 .ptr .align 1 _Z8rayTraceiPfS_S_f_param_1,
	.param .u64 .ptr .align 1 _Z8rayTraceiPfS_S_f_param_2,
	.param .u64 .ptr .align 1 _Z8rayTraceiPfS_S_f_param_3,
	.param .f32 _Z8rayTraceiPfS_S_f_param_4
)
{
	.reg .pred 	%p<8>;
	.reg .b32 	%r<14>;
	.reg .b32 	%f<49>;
	.reg .b64 	%rd<13>;
	.reg .b64 	%fd<9>;

	ld.param.u32 	%r2, [_Z8rayTraceiPfS_S_f_param_0];
	ld.param.u64 	%rd2, [_Z8rayTraceiPfS_S_f_param_1];
	ld.param.u64 	%rd4, [_Z8rayTraceiPfS_S_f_param_2];
	ld.param.u64 	%rd3, [_Z8rayTraceiPfS_S_f_param_3];
	ld.param.f32 	%f1, [_Z8rayTraceiPfS_S_f_param_4];
	cvta.to.global.u64 	%rd1, %rd4;
	mov.u32 	%r3, %ctaid.x;
	mov.u32 	%r4, %ntid.x;
	mov.u32 	%r5, %tid.x;
	mad.lo.s32 	%r1, %r3, %r4, %r5;
	setp.ge.s32 	%p1, %r1, %r2;
	@%p1 bra 	$L__BB0_2;
	cvta.to.global.u64 	%rd5, %rd2;
	cvta.to.global.u64 	%rd6, %rd3;
	cvt.rn.f32.s32 	%f2, %r1;
	cvt.rn.f32.s32 	%f3, %r2;
	div.rn.f32 	%f4, %f2, %f3;
	cvt.f64.f32 	%fd1, %f4;
	mul.f64 	%fd2, %fd1, 0d3FE0000000000000;
	mul.f64 	%fd3, %fd2, 0d3FD0000000000000;
	mul.f64 	%fd4, %fd3, 0d4059000000000000;
	mul.f32 	%f5, %f2, 0f42700000;
	div.rn.f32 	%f6, %f5, %f3;
	abs.f32 	%f7, %f6;
	setp.gt.f32 	%p2, %f7, 0f4B800000;
	mov.f32 	%f8, 0f00000000;
	mul.rn.f32 	%f9, %f6, %f8;
	selp.f32 	%f10, %f9, %f6, %p2;
	add.f32 	%f11, %f10, %f10;
	cvt.rni.f32.f32 	%f12, %f11;
	cvt.rzi.s32.f32 	%r6, %f12;
	fma.rn.f32 	%f13, %f12, 0fBF000000, %f10;
	add.s32 	%r7, %r6, 1;
	mul.rn.f32 	%f14, %f13, %f13;
	fma.rn.f32 	%f15, %f14, 0fBF17ACC9, 0f40233590;
	fma.rn.f32 	%f16, %f14, 0f3E684E12, 0fBFAAD2E0;
	fma.rn.f32 	%f17, %f15, %f14, 0fC0A55DF6;
	fma.rn.f32 	%f18, %f16, %f14, 0f4081E0CF;
	fma.rn.f32 	%f19, %f14, %f13, 0f00000000;
	fma.rn.f32 	%f20, %f18, %f14, 0fC09DE9E6;
	fma.rn.f32 	%f21, %f17, %f19, 0f00000000;
	fma.rn.f32 	%f22, %f20, %f14, 0f3F800000;
	fma.rn.f32 	%f23, %f13, 0f40490FDB, %f21;
	and.b32  	%r8, %r6, 1;
	setp.eq.b32 	%p3, %r8, 1;
	selp.f32 	%f24, %f23, %f22, %p3;
	and.b32  	%r9, %r7, 2;
	setp.eq.s32 	%p4, %r9, 0;
	sub.f32 	%f25, %f8, %f24;
	selp.f32 	%f26, %f24, %f25, %p4;
	cvt.f64.f32 	%fd5, %f26;
	mul.f64 	%fd6, %fd4, %fd5;
	cvt.rn.f32.f64 	%f27, %fd6;
	mul.wide.s32 	%rd7, %r1, 4;
	add.s64 	%rd8, %rd5, %rd7;
	st.global.f32 	[%rd8], %f27;
	add.s64 	%rd9, %rd1, %rd7;
	mov.b32 	%r10, 0;
	st.global.u32 	[%rd9], %r10;
	add.f32 	%f28, %f6, %f6;
	cvt.rni.f32.f32 	%f29, %f28;
	cvt.rzi.s32.f32 	%r11, %f29;
	fma.rn.f32 	%f30, %f29, 0fBF000000, %f6;
	mul.rn.f32 	%f31, %f30, %f30;
	fma.rn.f32 	%f32, %f31, 0fBF17ACC9, 0f40233590;
	fma.rn.f32 	%f33, %f31, 0f3E684E12, 0fBFAAD2E0;
	fma.rn.f32 	%f34, %f32, %f31, 0fC0A55DF6;
	fma.rn.f32 	%f35, %f33, %f31, 0f4081E0CF;
	fma.rn.f32 	%f36, %f31, %f30, 0f00000000;
	fma.rn.f32 	%f37, %f35, %f31, 0fC09DE9E6;
	fma.rn.f32 	%f38, %f34, %f36, 0f00000000;
	fma.rn.f32 	%f39, %f37, %f31, 0f3F800000;
	fma.rn.f32 	%f40, %f30, 0f40490FDB, %f38;
	and.b32  	%r12, %r11, 1;
	setp.eq.b32 	%p5, %r12, 1;
	selp.f32 	%f41, %f39, %f40, %p5;
	and.b32  	%r13, %r11, 2;
	setp.eq.s32 	%p6, %r13, 0;
	sub.f32 	%f42, %f8, %f41;
	selp.f32 	%f43, %f41, %f42, %p6;
	cvt.rzi.f32.f32 	%f44, %f6;
	setp.eq.f32 	%p7, %f6, %f44;
	selp.f32 	%f45, %f9, %f43, %p7;
	cvt.f64.f32 	%fd7, %f45;
	mul.f64 	%fd8, %fd4, %fd7;
	cvt.rn.f32.f64 	%f46, %fd8;
	add.s64 	%rd10, %rd6, %rd7;
	st.global.f32 	[%rd10], %f46;
$L__BB0_2:
	mul.wide.s32 	%rd11, %r1, 4;
	add.s64 	%rd12, %rd1, %rd11;
	ld.global.f32 	%f47, [%rd12];
	add.f32 	%f48, %f1, %f47;
	st.global.f32 	[%rd12], %f48;
	ret;

}


// ===== COMPILED SASS (sm_100) =====

	.target	sm_100

	.elftype	@"ET_EXEC"


//--------------------- .note.nv.tkinfo           --------------------------
	.section	.note.nv.tkinfo,"",@"SHT_NOTE"
	.sectionflags	@"SHF_NOTE_NV_TKINFO"
	.tkinfo
        /*0018*/ 	.word	0x00000002
        /*0030*/ 	.string	""
        /*0030*/ 	.string	"ptxas"
        /*0030*/ 	.string	"Cuda compilation tools, release 13.0, V13.0.88"
        /*0030*/ 	.string	"Build cuda_13.0.r13.0/compiler.36424714_0"
        /*0030*/ 	.string	"-arch sm_100 -m 64 "



//--------------------- .note.nv.cuinfo           --------------------------
	.section	.note.nv.cuinfo,"",@"SHT_NOTE"
	.sectionflags	@"SHF_NOTE_NV_CUINFO"
        /*0018*/ 	.short	0x0002
        /*001a*/ 	.short	0x0064
        /*001c*/ 	.short	0x0082
	.zero		2


//--------------------- .nv.info                  --------------------------
	.section	.nv.info,"",@"SHT_CUDA_INFO"
	.align	4


	//----- nvinfo : EIATTR_REGCOUNT
	.align		4
        /*0000*/ 	.byte	0x04, 0x2f
        /*0002*/ 	.short	(.L_1 - .L_0)
	.align		4
.L_0:
        /*0004*/ 	.word	index@(_Z8rayTraceiPfS_S_f)
        /*0008*/ 	.word	0x00000017


	//----- nvinfo : EIATTR_FRAME_SIZE
	.align		4
.L_1:
        /*000c*/ 	.byte	0x04, 0x11
        /*000e*/ 	.short	(.L_3 - .L_2)
	.align		4
.L_2:
        /*0010*/ 	.word	index@($__internal_0_$__cuda_sm3x_div_rn_noftz_f32_slowpath)
        /*0014*/ 	.word	0x00000000


	//----- nvinfo : EIATTR_FRAME_SIZE
	.align		4
.L_3:
        /*0018*/ 	.byte	0x04, 0x11
        /*001a*/ 	.short	(.L_5 - .L_4)
	.align		4
.L_4:
        /*001c*/ 	.word	index@(_Z8rayTraceiPfS_S_f)
        /*0020*/ 	.word	0x00000000


	//----- nvinfo : EIATTR_MIN_STACK_SIZE
	.align		4
.L_5:
        /*0024*/ 	.byte	0x04, 0x12
        /*0026*/ 	.short	(.L_7 - .L_6)
	.align		4
.L_6:
        /*0028*/ 	.word	index@(_Z8rayTraceiPfS_S_f)
        /*002c*/ 	.word	0x00000000
.L_7:


//--------------------- .nv.compat                --------------------------
	.section	.nv.compat,"",@"SHT_CUDA_COMPAT_INFO"
	.align	4
        /*0000*/ 	.byte	0x02, 0x09, 0x00, 0x00, 0x02, 0x02, 0x01, 0x00, 0x02, 0x05, 0x05, 0x00, 0x03, 0x07, 0x01, 0x01
        /*0010*/ 	.byte	0x02, 0x03, 0x00, 0x00, 0x02, 0x06, 0x01, 0x00, 0x04, 0x0b, 0x08, 0x00, 0x01, 0x00, 0x00, 0x00
        /*0020*/ 	.byte	0x00, 0x00, 0x00, 0x00


//--------------------- .nv.info._Z8rayTraceiPfS_S_f --------------------------
	.section	.nv.info._Z8rayTraceiPfS_S_f,"",@"SHT_CUDA_INFO"
	.sectionflags	@""
	.align	4


	//----- nvinfo : EIATTR_CUDA_API_VERSION
	.align		4
        /*0000*/ 	.byte	0x04, 0x37
        /*0002*/ 	.short	(.L_9 - .L_8)
.L_8:
        /*0004*/ 	.word	0x00000082


	//----- nvinfo : EIATTR_KPARAM_INFO
	.align		4
.L_9:
        /*0008*/ 	.byte	0x04, 0x17
        /*000a*/ 	.short	(.L_11 - .L_10)
.L_10:
        /*000c*/ 	.word	0x00000000
        /*0010*/ 	.short	0x0004
        /*0012*/ 	.short	0x0020
        /*0014*/ 	.byte	0x00, 0xf0, 0x11, 0x00


	//----- nvinfo : EIATTR_KPARAM_INFO
	.align		4
.L_11:
        /*0018*/ 	.byte	0x04, 0x17
        /*001a*/ 	.short	(.L_13 - .L_12)
.L_12:
        /*001c*/ 	.word	0x00000000
        /*0020*/ 	.short	0x0003
        /*0022*/ 	.short	0x0018
        /*0024*/ 	.byte	0x00, 0xf5, 0x21, 0x00


	//----- nvinfo : EIATTR_KPARAM_INFO
	.align		4
.L_13:
        /*0028*/ 	.byte	0x04, 0x17
        /*002a*/ 	.short	(.L_15 - .L_14)
.L_14:
        /*002c*/ 	.word	0x00000000
        /*0030*/ 	.short	0x0002
        /*0032*/ 	.short	0x0010
        /*0034*/ 	.byte	0x00, 0xf5, 0x21, 0x00


	//----- nvinfo : EIATTR_KPARAM_INFO
	.align		4
.L_15:
        /*0038*/ 	.byte	0x04, 0x17
        /*003a*/ 	.short	(.L_17 - .L_16)
.L_16:
        /*003c*/ 	.word	0x00000000
        /*0040*/ 	.short	0x0001
        /*0042*/ 	.short	0x0008
        /*0044*/ 	.byte	0x00, 0xf5, 0x21, 0x00


	//----- nvinfo : EIATTR_KPARAM_INFO
	.align		4
.L_17:
        /*0048*/ 	.byte	0x04, 0x17
        /*004a*/ 	.short	(.L_19 - .L_18)
.L_18:
        /*004c*/ 	.word	0x00000000
        /*0050*/ 	.short	0x0000
        /*0052*/ 	.short	0x0000
        /*0054*/ 	.byte	0x00, 0xf0, 0x11, 0x00


	//----- nvinfo : EIATTR_SPARSE_MMA_MASK
	.align		4
.L_19:
        /*0058*/ 	.byte	0x03, 0x50
        /*005a*/ 	.short	0x0000


	//----- nvinfo : EIATTR_MAXREG_COUNT
	.align		4
        /*005c*/ 	.byte	0x03, 0x1b
        /*005e*/ 	.short	0x00ff


	//----- nvinfo : EIATTR_MERCURY_ISA_VERSION
	.align		4
        /*0060*/ 	.byte	0x03, 0x5f
        /*0062*/ 	.short	0x0101


	//----- nvinfo : EIATTR_VRC_CTA_INIT_COUNT
	.align		4
        /*0064*/ 	.byte	0x02, 0x4a
	.zero		1
	.zero		1


	//----- nvinfo : EIATTR_EXIT_INSTR_OFFSETS
	.align		4
        /*0068*/ 	.byte	0x04, 0x1c
        /*006a*/ 	.short	(.L_21 - .L_20)


	//   ....[0]....
.L_20:
        /*006c*/ 	.word	0x000006e0


	//----- nvinfo : EIATTR_CRS_STACK_SIZE
	.align		4
.L_21:
        /*0070*/ 	.byte	0x04, 0x1e
        /*0072*/ 	.short	(.L_23 - .L_22)
.L_22:
        /*0074*/ 	.word	0x00000000


	//----- nvinfo : EIATTR_CBANK_PARAM_SIZE
	.align		4
.L_23:
        /*0078*/ 	.byte	0x03, 0x19
        /*007a*/ 	.short	0x0024


	//----- nvinfo : EIATTR_PARAM_CBANK
	.align		4
        /*007c*/ 	.byte	0x04, 0x0a
        /*007e*/ 	.short	(.L_25 - .L_24)
	.align		4
.L_24:
        /*0080*/ 	.word	index@(.nv.constant0._Z8rayTraceiPfS_S_f)
        /*0084*/ 	.short	0x0380
        /*0086*/ 	.short	0x0024


	//----- nvinfo : EIATTR_SW_WAR
	.align		4
.L_25:
        /*0088*/ 	.byte	0x04, 0x36
        /*008a*/ 	.short	(.L_27 - .L_26)
.L_26:
        /*008c*/ 	.word	0x00000008
.L_27:


//--------------------- .nv.callgraph             --------------------------
	.section	.nv.callgraph,"",@"SHT_CUDA_CALLGRAPH"
	.align	4
	.sectionentsize	8
	.align		4
        /*0000*/ 	.word	0x00000000
	.align		4
        /*0004*/ 	.word	0xffffffff
	.align		4
        /*0008*/ 	.word	0x00000000
	.align		4
        /*000c*/ 	.word	0xfffffffe
	.align		4
        /*0010*/ 	.word	0x00000000
	.align		4
        /*0014*/ 	.word	0xfffffffd
	.align		4
        /*0018*/ 	.word	0x00000000
	.align		4
        /*001c*/ 	.word	0xfffffffc


//--------------------- .text._Z8rayTraceiPfS_S_f --------------------------
	.section	.text._Z8rayTraceiPfS_S_f,"ax",@progbits
	.align	128
        .global         _Z8rayTraceiPfS_S_f
        .type           _Z8rayTraceiPfS_S_f,@function
        .size           _Z8rayTraceiPfS_S_f,(.L_x_18 - _Z8rayTraceiPfS_S_f)
        .other          _Z8rayTraceiPfS_S_f,@"STO_CUDA_ENTRY STV_DEFAULT"
_Z8rayTraceiPfS_S_f:
.text._Z8rayTraceiPfS_S_f:
[----:B------:R-:W-:Y:S01]  /*0000*/  LDC R1, c[0x0][0x37c] ;  /* 0x0000df00ff017b82 */ /* 0x000fe20000000800 */
[----:B------:R-:W0:Y:S07]  /*0010*/  S2R R0, SR_TID.X ;  /* 0x0000000000007919 */ /* 0x000e2e0000002100 */
[----:B------:R-:W0:Y:S01]  /*0020*/  S2UR UR6, SR_CTAID.X ;  /* 0x00000000000679c3 */ /* 0x000e220000002500 */
[----:B------:R-:W1:Y:S01]  /*0030*/  LDCU UR7, c[0x0][0x380] ;  /* 0x00007000ff0777ac */ /* 0x000e620008000800 */
[----:B------:R-:W-:Y:S01]  /*0040*/  BSSY.RECONVERGENT B0, `(.L_x_0) ;  /* 0x0000063000007945 */ /* 0x000fe20003800200 */
[----:B------:R-:W2:Y:S05]  /*0050*/  LDCU.64 UR4, c[0x0][0x358] ;  /* 0x00006b00ff0477ac */ /* 0x000eaa0008000a00 */
[----:B------:R-:W0:Y:S02]  /*0060*/  LDC R5, c[0x0][0x360] ;  /* 0x0000d800ff057b82 */ /* 0x000e240000000800 */
[----:B0-----:R-:W-:-:S05]  /*0070*/  IMAD R5, R5, UR6, R0 ;  /* 0x0000000605057c24 */ /* 0x001fca000f8e0200 */
[----:B-1----:R-:W-:-:S13]  /*0080*/  ISETP.GE.AND P0, PT, R5, UR7, PT ;  /* 0x0000000705007c0c */ /* 0x002fda000bf06270 */
[----:B--2---:R-:W-:Y:S05]  /*0090*/  @P0 BRA `(.L_x_1) ;  /* 0x0000000400740947 */ /* 0x004fea0003800000 */
[----:B------:R-:W-:Y:S01]  /*00a0*/  I2FP.F32.S32 R3, UR7 ;  /* 0x0000000700037c45 */ /* 0x000fe20008201400 */
[----:B------:R-:W-:Y:S01]  /*00b0*/  BSSY.RECONVERGENT B1, `(.L_x_2) ;  /* 0x000000c000017945 */ /* 0x000fe20003800200 */
[----:B------:R-:W-:Y:S02]  /*00c0*/  I2FP.F32.S32 R0, R5 ;  /* 0x0000000500007245 */ /* 0x000fe40000201400 */
[----:B------:R-:W0:Y:S08]  /*00d0*/  MUFU.RCP R2, R3 ;  /* 0x0000000300027308 */ /* 0x000e300000001000 */
[----:B------:R-:W1:Y:S01]  /*00e0*/  FCHK P0, R0, R3 ;  /* 0x0000000300007302 */ /* 0x000e620000000000 */
[----:B0-----:R-:W-:-:S04]  /*00f0*/  FFMA R7, -R3, R2, 1 ;  /* 0x3f80000003077423 */ /* 0x001fc80000000102 */
[----:B------:R-:W-:-:S04]  /*0100*/  FFMA R7, R2, R7, R2 ;  /* 0x0000000702077223 */ /* 0x000fc80000000002 */
[----:B------:R-:W-:-:S04]  /*0110*/  FFMA R2, R0, R7, RZ ;  /* 0x0000000700027223 */ /* 0x000fc800000000ff */
[----:B------:R-:W-:-:S04]  /*0120*/  FFMA R4, -R3, R2, R0 ;  /* 0x0000000203047223 */ /* 0x000fc80000000100 */
[----:B------:R-:W-:Y:S01]  /*0130*/  FFMA R2, R7, R4, R2 ;  /* 0x0000000407027223 */ /* 0x000fe20000000002 */
[----:B-1----:R-:W-:Y:S06]  /*0140*/  @!P0 BRA `(.L_x_3) ;  /* 0x0000000000088947 */ /* 0x002fec0003800000 */
[----:B------:R-:W-:-:S07]  /*0150*/  MOV R4, 0x170 ;  /* 0x0000017000047802 */ /* 0x000fce0000000f00 */
[----:B------:R-:W-:Y:S05]  /*0160*/  CALL.REL.NOINC `($__internal_0_$__cuda_sm3x_div_rn_noftz_f32_slowpath) ;  /* 0x0000000400607944 */ /* 0x000fea0003c00000 */
.L_x_3:
[----:B------:R-:W-:Y:S05]  /*0170*/  BSYNC.RECONVERGENT B1 ;  /* 0x0000000000017941 */ /* 0x000fea0003800200 */
.L_x_2:
[----:B------:R-:W0:Y:S01]  /*0180*/  F2F.F64.F32 R6, R2 ;  /* 0x0000000200067310 */ /* 0x000e220000201800 */
[----:B------:R-:W-:Y:S01]  /*0190*/  FMUL R4, R0, 60 ;  /* 0x4270000000047820 */ /* 0x000fe20000400000 */
[----:B------:R-:W-:Y:S06]  /*01a0*/  BSSY.RECONVERGENT B1, `(.L_x_4) ;  /* 0x0000010000017945 */ /* 0x000fec0003800200 */
[----:B------:R-:W1:Y:S01]  /*01b0*/  MUFU.RCP R8, R3 ;  /* 0x0000000300087308 */ /* 0x000e620000001000 */
[----:B0-----:R-:W-:-:S07]  /*01c0*/  DMUL R6, R6, 0.5 ;  /* 0x3fe0000006067828 */ /* 0x001fce0000000000 */
[----:B------:R-:W0:Y:S01]  /*01d0*/  FCHK P0, R4, R3 ;  /* 0x0000000304007302 */ /* 0x000e220000000000 */
[----:B------:R-:W-:Y:S01]  /*01e0*/  DMUL R6, R6, 0.25 ;  /* 0x3fd0000006067828 */ /* 0x000fe20000000000 */
[----:B-1----:R-:W-:-:S04]  /*01f0*/  FFMA R9, -R3, R8, 1 ;  /* 0x3f80000003097423 */ /* 0x002fc80000000108 */
[----:B------:R-:W-:-:S03]  /*0200*/  FFMA R0, R8, R9, R8 ;  /* 0x0000000908007223 */ /* 0x000fc60000000008 */
[----:B------:R-:W-:Y:S01]  /*0210*/  DMUL R6, R6, 100 ;  /* 0x4059000006067828 */ /* 0x000fe20000000000 */
[----:B------:R-:W-:-:S04]  /*0220*/  FFMA R9, R0, R4, RZ ;  /* 0x0000000400097223 */ /* 0x000fc800000000ff */
[----:B------:R-:W-:-:S04]  /*0230*/  FFMA R8, -R3, R9, R4 ;  /* 0x0000000903087223 */ /* 0x000fc80000000104 */
[----:B------:R-:W-:Y:S01]  /*0240*/  FFMA R9, R0, R8, R9 ;  /* 0x0000000800097223 */ /* 0x000fe20000000009 */
[----:B0-----:R-:W-:Y:S06]  /*0250*/  @!P0 BRA `(.L_x_5) ;  /* 0x0000000000108947 */ /* 0x001fec0003800000 */
[----:B------:R-:W-:Y:S01]  /*0260*/  IMAD.MOV.U32 R0, RZ, RZ, R4 ;  /* 0x000000ffff007224 */ /* 0x000fe200078e0004 */
[----:B------:R-:W-:-:S07]  /*0270*/  MOV R4, 0x290 ;  /* 0x0000029000047802 */ /* 0x000fce0000000f00 */
[----:B------:R-:W-:Y:S05]  /*0280*/  CALL.REL.NOINC `($__internal_0_$__cuda_sm3x_div_rn_noftz_f32_slowpath) ;  /* 0x0000000400187944 */ /* 0x000fea0003c00000 */
[----:B------:R-:W-:-:S07]  /*0290*/  IMAD.MOV.U32 R9, RZ, RZ, R2 ;  /* 0x000000ffff097224 */ /* 0x000fce00078e0002 */
.L_x_5:
[----:B------:R-:W-:Y:S05]  /*02a0*/  BSYNC.RECONVERGENT B1 ;  /* 0x0000000000017941 */ /* 0x000fea0003800200 */
.L_x_4:
[-C--:B------:R-:W-:Y:S01]  /*02b0*/  FMUL R8, RZ, R9.reuse ;  /* 0x00000009ff087220 */ /* 0x080fe20000400000 */
[C---:B------:R-:W-:Y:S01]  /*02c0*/  FSETP.GT.AND P0, PT, |R9|.reuse, 16777216, PT ;  /* 0x4b8000000900780b */ /* 0x040fe20003f04200 */
[----:B------:R-:W-:Y:S01]  /*02d0*/  FADD R10, R9, R9 ;  /* 0x00000009090a7221 */ /* 0x000fe20000000000 */
[----:B------:R-:W-:Y:S01]  /*02e0*/  MOV R16, 0x3f17acc9 ;  /* 0x3f17acc900107802 */ /* 0x000fe20000000f00 */
[----:B------:R-:W-:Y:S01]  /*02f0*/  FRND.TRUNC R20, R9 ;  /* 0x0000000900147307 */ /* 0x000fe2000020d000 */
[----:B------:R-:W-:-:S05]  /*0300*/  FSEL R0, R8, R9, P0 ;  /* 0x0000000908007208 */ /* 0x000fca0000000000 */
[----:B------:R-:W-:Y:S02]  /*0310*/  FADD R3, R0, R0 ;  /* 0x0000000000037221 */ /* 0x000fe40000000000 */
[----:B------:R-:W0:Y:S08]  /*0320*/  F2I.NTZ R14, R10 ;  /* 0x0000000a000e7305 */ /* 0x000e300000203100 */
[----:B------:R-:W1:Y:S01]  /*0330*/  F2I.NTZ R4, R3 ;  /* 0x0000000300047305 */ /* 0x000e620000203100 */
[----:B0-----:R-:W-:-:S07]  /*0340*/  LOP3.LUT R13, R14, 0x1, RZ, 0xc0, !PT ;  /* 0x000000010e0d7812 */ /* 0x001fce00078ec0ff */
[----:B------:R-:W0:Y:S01]  /*0350*/  FRND R11, R3 ;  /* 0x00000003000b7307 */ /* 0x000e220000201000 */
[----:B------:R-:W-:Y:S01]  /*0360*/  LOP3.LUT P3, RZ, R14, 0x2, RZ, 0xc0, !PT ;  /* 0x000000020eff7812 */ /* 0x000fe2000786c0ff */
[----:B------:R-:W-:Y:S01]  /*0370*/  IMAD.MOV.U32 R14, RZ, RZ, 0x3e684e12 ;  /* 0x3e684e12ff0e7424 */ /* 0x000fe200078e00ff */
[----:B------:R-:W-:Y:S02]  /*0380*/  ISETP.NE.U32.AND P2, PT, R13, 0x1, PT ;  /* 0x000000010d00780c */ /* 0x000fe40003f45070 */
[----:B-1----:R-:W-:-:S03]  /*0390*/  LOP3.LUT R2, R4, 0x1, RZ, 0xc0, !PT ;  /* 0x0000000104027812 */ /* 0x002fc600078ec0ff */
[----:B------:R-:W1:Y:S01]  /*03a0*/  FRND R12, R10 ;  /* 0x0000000a000c7307 */ /* 0x000e620000201000 */
[----:B------:R-:W-:Y:S01]  /*03b0*/  VIADD R4, R4, 0x1 ;  /* 0x0000000104047836 */ /* 0x000fe20000000000 */
[----:B------:R-:W-:-:S04]  /*03c0*/  ISETP.NE.U32.AND P0, PT, R2, 0x1, PT ;  /* 0x000000010200780c */ /* 0x000fc80003f05070 */
[----:B------:R-:W-:Y:S01]  /*03d0*/  LOP3.LUT P1, RZ, R4, 0x2, RZ, 0xc0, !PT ;  /* 0x0000000204ff7812 */ /* 0x000fe2000782c0ff */
[----:B0-----:R-:W-:-:S04]  /*03e0*/  FFMA R0, R11, -0.5, R0 ;  /* 0xbf0000000b007823 */ /* 0x001fc80000000000 */
[----:B------:R-:W-:Y:S01]  /*03f0*/  FMUL R11, R0, R0 ;  /* 0x00000000000b7220 */ /* 0x000fe20000400000 */
[----:B-1----:R-:W-:-:S03]  /*0400*/  FFMA R2, R12, -0.5, R9 ;  /* 0xbf0000000c027823 */ /* 0x002fc60000000009 */
[C---:B------:R-:W-:Y:S01]  /*0410*/  FFMA R10, R11.reuse, R14, -1.334560394287109375 ;  /* 0xbfaad2e00b0a7423 */ /* 0x040fe2000000000e */
[C---:B------:R-:W-:Y:S01]  /*0420*/  FFMA R4, R11.reuse, -R16, 2.550144195556640625 ;  /* 0x402335900b047423 */ /* 0x040fe20000000810 */
[C---:B------:R-:W-:Y:S02]  /*0430*/  FMUL R13, R2.reuse, R2 ;  /* 0x00000002020d7220 */ /* 0x040fe40000400000 */
[C---:B------:R-:W-:Y:S01]  /*0440*/  FFMA R10, R11.reuse, R10, 4.0586924552917480469 ;  /* 0x4081e0cf0b0a7423 */ /* 0x040fe2000000000a */
[----:B------:R-:W-:Y:S01]  /*0450*/  FFMA R3, R11, R4, -5.1677198410034179688 ;  /* 0xc0a55df60b037423 */ /* 0x000fe20000000004 */
[C---:B------:R-:W-:Y:S01]  /*0460*/  FFMA R12, R13.reuse, R14, -1.334560394287109375 ;  /* 0xbfaad2e00d0c7423 */ /* 0x040fe2000000000e */
[----:B------:R-:W-:Y:S01]  /*0470*/  FFMA R14, R13, -R16, 2.550144195556640625 ;  /* 0x402335900d0e7423 */ /* 0x000fe20000000810 */
[----:B------:R-:W-:Y:S01]  /*0480*/  FFMA R15, R2, R13, RZ ;  /* 0x0000000d020f7223 */ /* 0x000fe200000000ff */
[----:B------:R-:W-:Y:S01]  /*0490*/  FFMA R10, R11, R10, -4.9348020553588867188 ;  /* 0xc09de9e60b0a7423 */ /* 0x000fe2000000000a */
[C---:B------:R-:W-:Y:S01]  /*04a0*/  FFMA R16, R13.reuse, R12, 4.0586924552917480469 ;  /* 0x4081e0cf0d107423 */ /* 0x040fe2000000000c */
[----:B------:R-:W-:Y:S01]  /*04b0*/  FFMA R4, R13, R14, -5.1677198410034179688 ;  /* 0xc0a55df60d047423 */ /* 0x000fe2000000000e */
[----:B------:R-:W-:Y:S01]  /*04c0*/  FFMA R12, R0, R11, RZ ;  /* 0x0000000b000c7223 */ /* 0x000fe200000000ff */
[----:B------:R-:W-:Y:S01]  /*04d0*/  FFMA R18, R11, R10, 1 ;  /* 0x3f8000000b127423 */ /* 0x000fe2000000000a */
[----:B------:R-:W-:Y:S01]  /*04e0*/  FFMA R16, R13, R16, -4.9348020553588867188 ;  /* 0xc09de9e60d107423 */ /* 0x000fe20000000010 */
[----:B------:R-:W-:Y:S01]  /*04f0*/  FFMA R15, R4, R15, RZ ;  /* 0x0000000f040f7223 */ /* 0x000fe200000000ff */
[----:B------:R-:W-:-:S02]  /*0500*/  FFMA R3, R3, R12, RZ ;  /* 0x0000000c03037223 */ /* 0x000fc400000000ff */
[----:B------:R-:W-:Y:S01]  /*0510*/  FFMA R13, R13, R16, 1 ;  /* 0x3f8000000d0d7423 */ /* 0x000fe20000000010 */
[----:B------:R-:W-:Y:S01]  /*0520*/  @P2 FFMA R13, R2, 3.1415927410125732422, R15 ;  /* 0x40490fdb020d2823 */ /* 0x000fe2000000000f */
[----:B------:R-:W-:Y:S01]  /*0530*/  @!P0 FFMA R18, R0, 3.1415927410125732422, R3 ;  /* 0x40490fdb00128823 */ /* 0x000fe20000000003 */
[----:B------:R-:W-:Y:S01]  /*0540*/  FSETP.NEU.AND P0, PT, R9, R20, PT ;  /* 0x000000140900720b */ /* 0x000fe20003f0d000 */
[----:B------:R-:W0:Y:S01]  /*0550*/  LDC.64 R14, c[0x0][0x390] ;  /* 0x0000e400ff0e7b82 */ /* 0x000e220000000a00 */
[----:B------:R-:W-:Y:S01]  /*0560*/  @P3 FADD R13, RZ, -R13 ;  /* 0x8000000dff0d3221 */ /* 0x000fe20000000000 */
[----:B------:R-:W-:-:S04]  /*0570*/  @P1 FADD R18, RZ, -R18 ;  /* 0x80000012ff121221 */ /* 0x000fc80000000000 */
[----:B------:R-:W-:Y:S01]  /*0580*/  FSEL R0, R8, R13, !P0 ;  /* 0x0000000d08007208 */ /* 0x000fe20004000000 */
[----:B------:R-:W1:Y:S01]  /*0590*/  F2F.F64.F32 R2, R18 ;  /* 0x0000001200027310 */ /* 0x000e620000201800 */
[----:B------:R-:W2:Y:S07]  /*05a0*/  LDC.64 R12, c[0x0][0x388] ;  /* 0x0000e200ff0c7b82 */ /* 0x000eae0000000a00 */
[----:B------:R-:W3:Y:S01]  /*05b0*/  F2F.F64.F32 R8, R0 ;  /* 0x0000000000087310 */ /* 0x000ee20000201800 */
[----:B------:R-:W4:Y:S01]  /*05c0*/  LDC.64 R16, c[0x0][0x398] ;  /* 0x0000e600ff107b82 */ /* 0x000f220000000a00 */
[----:B-1----:R-:W-:-:S02]  /*05d0*/  DMUL R2, R6, R2 ;  /* 0x0000000206027228 */ /* 0x002fc40000000000 */
[----:B---3--:R-:W-:-:S08]  /*05e0*/  DMUL R10, R6, R8 ;  /* 0x00000008060a7228 */ /* 0x008fd00000000000 */
[----:B------:R-:W1:Y:S01]  /*05f0*/  F2F.F32.F64 R3, R2 ;  /* 0x0000000200037310 */ /* 0x000e620000301000 */
[----:B--2---:R-:W-:-:S04]  /*0600*/  IMAD.WIDE R6, R5, 0x4, R12 ;  /* 0x0000000405067825 */ /* 0x004fc800078e020c */
[----:B0-----:R-:W-:-:S03]  /*0610*/  IMAD.WIDE R8, R5, 0x4, R14 ;  /* 0x0000000405087825 */ /* 0x001fc600078e020e */
[----:B------:R-:W0:Y:S01]  /*0620*/  F2F.F32.F64 R11, R10 ;  /* 0x0000000a000b7310 */ /* 0x000e220000301000 */
[----:B----4-:R-:W-:Y:S01]  /*0630*/  IMAD.WIDE R12, R5, 0x4, R16 ;  /* 0x00000004050c7825 */ /* 0x010fe200078e0210 */
[----:B-1----:R1:W-:Y:S04]  /*0640*/  STG.E desc[UR4][R6.64], R3 ;  /* 0x0000000306007986 */ /* 0x0023e8000c101904 */
[----:B------:R1:W-:Y:S04]  /*0650*/  STG.E desc[UR4][R8.64], RZ ;  /* 0x000000ff08007986 */ /* 0x0003e8000c101904 */
[----:B0-----:R1:W-:Y:S02]  /*0660*/  STG.E desc[UR4][R12.64], R11 ;  /* 0x0000000b0c007986 */ /* 0x0013e4000c101904 */
.L_x_1:
[----:B------:R-:W-:Y:S05]  /*0670*/  BSYNC.RECONVERGENT B0 ;  /* 0x0000000000007941 */ /* 0x000fea0003800200 */
.L_x_0:
[----:B-1----:R-:W0:Y:S01]  /*0680*/  LDC.64 R2, c[0x0][0x390] ;  /* 0x0000e400ff027b82 */ /* 0x002e220000000a00 */
[----:B------:R-:W1:Y:S01]  /*0690*/  LDCU UR6, c[0x0][0x3a0] ;  /* 0x00007400ff0677ac */ /* 0x000e620008000800 */
[----:B0-----:R-:W-:-:S05]  /*06a0*/  IMAD.WIDE R2, R5, 0x4, R2 ;  /* 0x0000000405027825 */ /* 0x001fca00078e0202 */
[----:B------:R-:W1:Y:S02]  /*06b0*/  LDG.E R0, desc[UR4][R2.64] ;  /* 0x0000000402007981 */ /* 0x000e64000c1e1900 */
[----:B-1----:R-:W-:-:S05]  /*06c0*/  FADD R5, R0, UR6 ;  /* 0x0000000600057e21 */ /* 0x002fca0008000000 */
[----:B------:R-:W-:Y:S01]  /*06d0*/  STG.E desc[UR4][R2.64], R5 ;  /* 0x0000000502007986 */ /* 0x000fe2000c101904 */
[----:B------:R-:W-:Y:S05]  /*06e0*/  EXIT ;  /* 0x000000000000794d */ /* 0x000fea0003800000 */
        .weak           $__internal_0_$__cuda_sm3x_div_rn_noftz_f32_slowpath
        .type           $__internal_0_$__cuda_sm3x_div_rn_noftz_f32_slowpath,@function
        .size           $__internal_0_$__cuda_sm3x_div_rn_noftz_f32_slowpath,(.L_x_18 - $__internal_0_$__cuda_sm3x_div_rn_noftz_f32_slowpath)
$__internal_0_$__cuda_sm3x_div_rn_noftz_f32_slowpath:
[--C-:B------:R-:W-:Y:S01]  /*06f0*/  SHF.R.U32.HI R8, RZ, 0x17, R3.reuse ;  /* 0x00000017ff087819 */ /* 0x100fe20000011603 */
[----:B------:R-:W-:Y:S01]  /*0700*/  BSSY.RECONVERGENT B2, `(.L_x_6) ;  /* 0x0000064000027945 */ /* 0x000fe20003800200 */
[----:B------:R-:W-:Y:S01]  /*0710*/  SHF.R.U32.HI R2, RZ, 0x17, R0 ;  /* 0x00000017ff027819 */ /* 0x000fe20000011600 */
[----:B------:R-:W-:Y:S01]  /*0720*/  IMAD.MOV.U32 R9, RZ, RZ, R3 ;  /* 0x000000ffff097224 */ /* 0x000fe200078e0003 */
[----:B------:R-:W-:Y:S02]  /*0730*/  LOP3.LUT R14, R8, 0xff, RZ, 0xc0, !PT ;  /* 0x000000ff080e7812 */ /* 0x000fe400078ec0ff */
[----:B------:R-:W-:Y:S02]  /*0740*/  LOP3.LUT R12, R2, 0xff, RZ, 0xc0, !PT ;  /* 0x000000ff020c7812 */ /* 0x000fe400078ec0ff */
[----:B------:R-:W-:Y:S02]  /*0750*/  IADD3 R11, PT, PT, R14, -0x1, RZ ;  /* 0xffffffff0e0b7810 */ /* 0x000fe40007ffe0ff */
[----:B------:R-:W-:Y:S01]  /*0760*/  MOV R2, R0 ;  /* 0x0000000000027202 */ /* 0x000fe20000000f00 */
[----:B------:R-:W-:Y:S01]  /*0770*/  VIADD R10, R12, 0xffffffff ;  /* 0xffffffff0c0a7836 */ /* 0x000fe20000000000 */
[----:B------:R-:W-:-:S04]  /*0780*/  ISETP.GT.U32.AND P0, PT, R11, 0xfd, PT ;  /* 0x000000fd0b00780c */ /* 0x000fc80003f04070 */
[----:B------:R-:W-:-:S13]  /*0790*/  ISETP.GT.U32.OR P0, PT, R10, 0xfd, P0 ;  /* 0x000000fd0a00780c */ /* 0x000fda0000704470 */
[----:B------:R-:W-:Y:S01]  /*07a0*/  @!P0 MOV R8, RZ ;  /* 0x000000ff00088202 */ /* 0x000fe20000000f00 */
[----:B------:R-:W-:Y:S06]  /*07b0*/  @!P0 BRA `(.L_x_7) ;  /* 0x00000000005c8947 */ /* 0x000fec0003800000 */
[----:B------:R-:W-:Y:S02]  /*07c0*/  FSETP.GTU.FTZ.AND P0, PT, |R0|, +INF , PT ;  /* 0x7f8000000000780b */ /* 0x000fe40003f1c200 */
[----:B------:R-:W-:-:S04]  /*07d0*/  FSETP.GTU.FTZ.AND P1, PT, |R3|, +INF , PT ;  /* 0x7f8000000300780b */ /* 0x000fc80003f3c200 */
[----:B------:R-:W-:-:S13]  /*07e0*/  PLOP3.LUT P0, PT, P0, P1, PT, 0xf8, 0x8f ;  /* 0x00000000008f781c */ /* 0x000fda0000703f70 */
[----:B------:R-:W-:Y:S05]  /*07f0*/  @P0 BRA `(.L_x_8) ;  /* 0x00000004004c0947 */ /* 0x000fea0003800000 */
[----:B------:R-:W-:-:S13]  /*0800*/  LOP3.LUT P0, RZ, R9, 0x7fffffff, R2, 0xc8, !PT ;  /* 0x7fffffff09ff7812 */ /* 0x000fda000780c802 */
[----:B------:R-:W-:Y:S05]  /*0810*/  @!P0 BRA `(.L_x_9) ;  /* 0x00000004003c8947 */ /* 0x000fea0003800000 */
[C---:B------:R-:W-:Y:S02]  /*0820*/  FSETP.NEU.FTZ.AND P1, PT, |R0|.reuse, +INF , PT ;  /* 0x7f8000000000780b */ /* 0x040fe40003f3d200 */
[----:B------:R-:W-:Y:S02]  /*0830*/  FSETP.NEU.FTZ.AND P2, PT, |R3|, +INF , PT ;  /* 0x7f8000000300780b */ /* 0x000fe40003f5d200 */
[----:B------:R-:W-:-:S11]  /*0840*/  FSETP.NEU.FTZ.AND P0, PT, |R0|, +INF , PT ;  /* 0x7f8000000000780b */ /* 0x000fd60003f1d200 */
[----:B------:R-:W-:Y:S05]  /*0850*/  @!P2 BRA !P1, `(.L_x_9) ;  /* 0x00000004002ca947 */ /* 0x000fea0004800000 */
[----:B------:R-:W-:-:S04]  /*0860*/  LOP3.LUT P1, RZ, R2, 0x7fffffff, RZ, 0xc0, !PT ;  /* 0x7fffffff02ff7812 */ /* 0x000fc8000782c0ff */
[----:B------:R-:W-:-:S13]  /*0870*/  PLOP3.LUT P1, PT, P2, P1, PT, 0x2f, 0xf2 ;  /* 0x0000000000f2781c */ /* 0x000fda0001722577 */
[----:B------:R-:W-:Y:S05]  /*0880*/  @P1 BRA `(.L_x_10) ;  /* 0x0000000400181947 */ /* 0x000fea0003800000 */
[----:B------:R-:W-:-:S04]  /*0890*/  LOP3.LUT P1, RZ, R9, 0x7fffffff, RZ, 0xc0, !PT ;  /* 0x7fffffff09ff7812 */ /* 0x000fc8000782c0ff */
[----:B------:R-:W-:-:S13]  /*08a0*/  PLOP3.LUT P0, PT, P0, P1, PT, 0x2f, 0xf2 ;  /* 0x0000000000f2781c */ /* 0x000fda0000702577 */
[----:B------:R-:W-:Y:S05]  /*08b0*/  @P0 BRA `(.L_x_11) ;  /* 0x0000000400000947 */ /* 0x000fea0003800000 */
[----:B------:R-:W-:Y:S02]  /*08c0*/  ISETP.GE.AND P0, PT, R10, RZ, PT ;  /* 0x000000ff0a00720c */ /* 0x000fe40003f06270 */
[----:B------:R-:W-:-:S11]  /*08d0*/  ISETP.GE.AND P1, PT, R11, RZ, PT ;  /* 0x000000ff0b00720c */ /* 0x000fd60003f26270 */
[----:B------:R-:W-:Y:S01]  /*08e0*/  @P0 IMAD.MOV.U32 R8, RZ, RZ, RZ ;  /* 0x000000ffff080224 */ /* 0x000fe200078e00ff */
[----:B------:R-:W-:Y:S01]  /*08f0*/  @!P0 MOV R8, 0xffffffc0 ;  /* 0xffffffc000088802 */ /* 0x000fe20000000f00 */
[----:B------:R-:W-:Y:S01]  /*0900*/  @!P0 FFMA R2, R0, 1.84467440737095516160e+19, RZ ;  /* 0x5f80000000028823 */ /* 0x000fe200000000ff */
[----:B------:R-:W-:-:S03]  /*0910*/  @!P1 FFMA R9, R3, 1.84467440737095516160e+19, RZ ;  /* 0x5f80000003099823 */ /* 0x000fc600000000ff */
[----:B------:R-:W-:-:S07]  /*0920*/  @!P1 VIADD R8, R8, 0x40 ;  /* 0x0000004008089836 */ /* 0x000fce0000000000 */
.L_x_7:
[----:B------:R-:W-:Y:S01]  /*0930*/  LEA R10, R14, 0xc0800000, 0x17 ;  /* 0xc08000000e0a7811 */ /* 0x000fe200078eb8ff */
[----:B------:R-:W-:Y:S03]  /*0940*/  BSSY.RECONVERGENT B3, `(.L_x_12) ;  /* 0x0000036000037945 */ /* 0x000fe60003800200 */
[----:B------:R-:W-:Y:S01]  /*0950*/  IADD3 R10, PT, PT, -R10, R9, RZ ;  /* 0x000000090a0a7210 */ /* 0x000fe20007ffe1ff */
[----:B------:R-:W-:-:S03]  /*0960*/  VIADD R9, R12, 0xffffff81 ;  /* 0xffffff810c097836 */ /* 0x000fc60000000000 */
[----:B------:R-:W0:Y:S01]  /*0970*/  MUFU.RCP R11, R10 ;  /* 0x0000000a000b7308 */ /* 0x000e220000001000 */
[----:B------:R-:W-:Y:S01]  /*0980*/  FADD.FTZ R13, -R10, -RZ ;  /* 0x800000ff0a0d7221 */ /* 0x000fe20000010100 */
[----:B------:R-:W-:-:S03]  /*0990*/  IMAD R2, R9, -0x800000, R2 ;  /* 0xff80000009027824 */ /* 0x000fc600078e0202 */
[----:B0-----:R-:W-:-:S04]  /*09a0*/  FFMA R12, R11, R13, 1 ;  /* 0x3f8000000b0c7423 */ /* 0x001fc8000000000d */
[----:B------:R-:W-:-:S04]  /*09b0*/  FFMA R16, R11, R12, R11 ;  /* 0x0000000c0b107223 */ /* 0x000fc8000000000b */
[----:B------:R-:W-:-:S04]  /*09c0*/  FFMA R11, R2, R16, RZ ;  /* 0x00000010020b7223 */ /* 0x000fc800000000ff */
[----:B------:R-:W-:-:S04]  /*09d0*/  FFMA R12, R13, R11, R2 ;  /* 0x0000000b0d0c7223 */ /* 0x000fc80000000002 */
[----:B------:R-:W-:Y:S01]  /*09e0*/  FFMA R15, R16, R12, R11 ;  /* 0x0000000c100f7223 */ /* 0x000fe2000000000b */
[----:B------:R-:W-:-:S03]  /*09f0*/  IADD3 R11, PT, PT, R9, 0x7f, -R14 ;  /* 0x0000007f090b7810 */ /* 0x000fc60007ffe80e */
[----:B------:R-:W-:Y:S01]  /*0a00*/  FFMA R12, R13, R15, R2 ;  /* 0x0000000f0d0c7223 */ /* 0x000fe20000000002 */
[----:B------:R-:W-:-:S03]  /*0a10*/  IADD3 R11, PT, PT, R11, R8, RZ ;  /* 0x000000080b0b7210 */ /* 0x000fc60007ffe0ff */
[----:B------:R-:W-:-:S05]  /*0a20*/  FFMA R2, R16, R12, R15 ;  /* 0x0000000c10027223 */ /* 0x000fca000000000f */
[----:B------:R-:W-:-:S04]  /*0a30*/  SHF.R.U32.HI R9, RZ, 0x17, R2 ;  /* 0x00000017ff097819 */ /* 0x000fc80000011602 */
[----:B------:R-:W-:-:S05]  /*0a40*/  LOP3.LUT R9, R9, 0xff, RZ, 0xc0, !PT ;  /* 0x000000ff09097812 */ /* 0x000fca00078ec0ff */
[----:B------:R-:W-:-:S05]  /*0a50*/  IMAD.IADD R13, R9, 0x1, R11 ;  /* 0x00000001090d7824 */ /* 0x000fca00078e020b */
[----:B------:R-:W-:-:S04]  /*0a60*/  IADD3 R8, PT, PT, R13, -0x1, RZ ;  /* 0xffffffff0d087810 */ /* 0x000fc80007ffe0ff */
[----:B------:R-:W-:-:S13]  /*0a70*/  ISETP.GE.U32.AND P0, PT, R8, 0xfe, PT ;  /* 0x000000fe0800780c */ /* 0x000fda0003f06070 */
[----:B------:R-:W-:Y:S05]  /*0a80*/  @!P0 BRA `(.L_x_13) ;  /* 0x0000000000808947 */ /* 0x000fea0003800000 */
[----:B------:R-:W-:-:S13]  /*0a90*/  ISETP.GT.AND P0, PT, R13, 0xfe, PT ;  /* 0x000000fe0d00780c */ /* 0x000fda0003f04270 */
[----:B------:R-:W-:Y:S05]  /*0aa0*/  @P0 BRA `(.L_x_14) ;  /* 0x00000000006c0947 */ /* 0x000fea0003800000 */
[----:B------:R-:W-:-:S13]  /*0ab0*/  ISETP.GE.AND P0, PT, R13, 0x1, PT ;  /* 0x000000010d00780c */ /* 0x000fda0003f06270 */
[----:B------:R-:W-:Y:S05]  /*0ac0*/  @P0 BRA `(.L_x_15) ;  /* 0x0000000000740947 */ /* 0x000fea0003800000 */
[----:B------:R-:W-:Y:S02]  /*0ad0*/  ISETP.GE.AND P0, PT, R13, -0x18, PT ;  /* 0xffffffe80d00780c */ /* 0x000fe40003f06270 */
[----:B------:R-:W-:-:S11]  /*0ae0*/  LOP3.LUT R2, R2, 0x80000000, RZ, 0xc0, !PT ;  /* 0x8000000002027812 */ /* 0x000fd600078ec0ff */
[----:B------:R-:W-:Y:S05]  /*0af0*/  @!P0 BRA `(.L_x_15) ;  /* 0x0000000000688947 */ /* 0x000fea0003800000 */
[CCC-:B------:R-:W-:Y:S01]  /*0b00*/  FFMA.RZ R8, R16.reuse, R12.reuse, R15.reuse ;  /* 0x0000000c10087223 */ /* 0x1c0fe2000000c00f */
[C---:B------:R-:W-:Y:S02]  /*0b10*/  VIADD R11, R13.reuse, 0x20 ;  /* 0x000000200d0b7836 */ /* 0x040fe40000000000 */
[-CC-:B------:R-:W-:Y:S01]  /*0b20*/  FFMA.RM R9, R16, R12.reuse, R15.reuse ;  /* 0x0000000c10097223 */ /* 0x180fe2000000400f */
[C---:B------:R-:W-:Y:S02]  /*0b30*/  ISETP.NE.AND P2, PT, R13.reuse, RZ, PT ;  /* 0x000000ff0d00720c */ /* 0x040fe40003f45270 */
[----:B------:R-:W-:Y:S01]  /*0b40*/  LOP3.LUT R10, R8, 0x7fffff, RZ, 0xc0, !PT ;  /* 0x007fffff080a7812 */ /* 0x000fe200078ec0ff */
[----:B------:R-:W-:Y:S01]  /*0b50*/  FFMA.RP R8, R16, R12, R15 ;  /* 0x0000000c10087223 */ /* 0x000fe2000000800f */
[----:B------:R-:W-:Y:S02]  /*0b60*/  ISETP.NE.AND P1, PT, R13, RZ, PT ;  /* 0x000000ff0d00720c */ /* 0x000fe40003f25270 */
[----:B------:R-:W-:-:S02]  /*0b70*/  LOP3.LUT R10, R10, 0x800000, RZ, 0xfc, !PT ;  /* 0x008000000a0a7812 */ /* 0x000fc400078efcff */
[----:B------:R-:W-:Y:S02]  /*0b80*/  IADD3 R12, PT, PT, -R13, RZ, RZ ;  /* 0x000000ff0d0c7210 */ /* 0x000fe40007ffe1ff */
[----:B------:R-:W-:Y:S02]  /*0b90*/  SHF.L.U32 R11, R10, R11, RZ ;  /* 0x0000000b0a0b7219 */ /* 0x000fe400000006ff */
[----:B------:R-:W-:Y:S02]  /*0ba0*/  FSETP.NEU.FTZ.AND P0, PT, R8, R9, PT ;  /* 0x000000090800720b */ /* 0x000fe40003f1d000 */
[----:B------:R-:W-:Y:S02]  /*0bb0*/  SEL R9, R12, RZ, P2 ;  /* 0x000000ff0c097207 */ /* 0x000fe40001000000 */
[----:B------:R-:W-:Y:S02]  /*0bc0*/  ISETP.NE.AND P1, PT, R11, RZ, P1 ;  /* 0x000000ff0b00720c */ /* 0x000fe40000f25270 */
[----:B------:R-:W-:-:S02]  /*0bd0*/  SHF.R.U32.HI R9, RZ, R9, R10 ;  /* 0x00000009ff097219 */ /* 0x000fc4000001160a */
[----:B------:R-:W-:Y:S02]  /*0be0*/  PLOP3.LUT P0, PT, P0, P1, PT, 0xf8, 0x8f ;  /* 0x00000000008f781c */ /* 0x000fe40000703f70 */
[----:B------:R-:W-:Y:S02]  /*0bf0*/  SHF.R.U32.HI R11, RZ, 0x1, R9 ;  /* 0x00000001ff0b7819 */ /* 0x000fe40000011609 */
[----:B------:R-:W-:-:S04]  /*0c00*/  SEL R8, RZ, 0x1, !P0 ;  /* 0x00000001ff087807 */ /* 0x000fc80004000000 */
[----:B------:R-:W-:-:S04]  /*0c10*/  LOP3.LUT R8, R8, 0x1, R11, 0xf8, !PT ;  /* 0x0000000108087812 */ /* 0x000fc800078ef80b */
[----:B------:R-:W-:-:S05]  /*0c20*/  LOP3.LUT R8, R8, R9, RZ, 0xc0, !PT ;  /* 0x0000000908087212 */ /* 0x000fca00078ec0ff */
[----:B------:R-:W-:-:S05]  /*0c30*/  IMAD.IADD R11, R11, 0x1, R8 ;  /* 0x000000010b0b7824 */ /* 0x000fca00078e0208 */
[----:B------:R-:W-:Y:S01]  /*0c40*/  LOP3.LUT R2, R11, R2, RZ, 0xfc, !PT ;  /* 0x000000020b027212 */ /* 0x000fe200078efcff */
[----:B------:R-:W-:Y:S06]  /*0c50*/  BRA `(.L_x_15) ;  /* 0x0000000000107947 */ /* 0x000fec0003800000 */
.L_x_14:
[----:B------:R-:W-:-:S04]  /*0c60*/  LOP3.LUT R2, R2, 0x80000000, RZ, 0xc0, !PT ;  /* 0x8000000002027812 */ /* 0x000fc800078ec0ff */
[----:B------:R-:W-:Y:S01]  /*0c70*/  LOP3.LUT R2, R2, 0x7f800000, RZ, 0xfc, !PT ;  /* 0x7f80000002027812 */ /* 0x000fe200078efcff */
[----:B------:R-:W-:Y:S06]  /*0c80*/  BRA `(.L_x_15) ;  /* 0x0000000000047947 */ /* 0x000fec0003800000 */
.L_x_13:
[----:B------:R-:W-:-:S07]  /*0c90*/  LEA R2, R11, R2, 0x17 ;  /* 0x000000020b027211 */ /* 0x000fce00078eb8ff */
.L_x_15:
[----:B------:R-:W-:Y:S05]  /*0ca0*/  BSYNC.RECONVERGENT B3 ;  /* 0x0000000000037941 */ /* 0x000fea0003800200 */
.L_x_12:
[----:B------:R-:W-:Y:S05]  /*0cb0*/  BRA `(.L_x_16) ;  /* 0x0000000000207947 */ /* 0x000fea0003800000 */
.L_x_11:
[----:B------:R-:W-:-:S04]  /*0cc0*/  LOP3.LUT R2, R9, 0x80000000, R2, 0x48, !PT ;  /* 0x8000000009027812 */ /* 0x000fc800078e4802 */
[----:B------:R-:W-:Y:S01]  /*0cd0*/  LOP3.LUT R2, R2, 0x7f800000, RZ, 0xfc, !PT ;  /* 0x7f80000002027812 */ /* 0x000fe200078efcff */
[----:B------:R-:W-:Y:S06]  /*0ce0*/  BRA `(.L_x_16) ;  /* 0x0000000000147947 */ /* 0x000fec0003800000 */
.L_x_10:
[----:B------:R-:W-:Y:S01]  /*0cf0*/  LOP3.LUT R2, R9, 0x80000000, R2, 0x48, !PT ;  /* 0x8000000009027812 */ /* 0x000fe200078e4802 */
[----:B------:R-:W-:Y:S06]  /*0d00*/  BRA `(.L_x_16) ;  /* 0x00000000000c7947 */ /* 0x000fec0003800000 */
.L_x_9:
[----:B------:R-:W0:Y:S01]  /*0d10*/  MUFU.RSQ R2, -QNAN ;  /* 0xffc0000000027908 */ /* 0x000e220000001400 */
[----:B------:R-:W-:Y:S05]  /*0d20*/  BRA `(.L_x_16) ;  /* 0x0000000000047947 */ /* 0x000fea0003800000 */
.L_x_8:
[----:B------:R-:W-:-:S07]  /*0d30*/  FADD.FTZ R2, R0, R3 ;  /* 0x0000000300027221 */ /* 0x000fce0000010000 */
.L_x_16:
[----:B------:R-:W-:Y:S05]  /*0d40*/  BSYNC.RECONVERGENT B2 ;  /* 0x0000000000027941 */ /* 0x000fea0003800200 */
.L_x_6:
[----:B------:R-:W-:Y:S02]  /*0d50*/  HFMA2 R9, -RZ, RZ, 0, 0 ;  /* 0x00000000ff097431 */ /* 0x000fe400000001ff */
[----:B------:R-:W-:-:S04]  /*0d60*/  IMAD.MOV.U32 R8, RZ, RZ, R4 ;  /* 0x000000ffff087224 */ /* 0x000fc800078e0004 */
[----:B0-----:R-:W-:Y:S05]  /*0d70*/  RET.REL.NODEC R8 `(_Z8rayTraceiPfS_S_f) ;  /* 0xfffffff008a07950 */ /* 0x001fea0003c3ffff */
.L_x_17:
[----:B------:R-:W-:-:S00]  /*0d80*/  BRA `(.L_x_17) ;  /* 0xfffffffc00fc7947 */ /* 0x000fc0000383ffff */
[----:B------:R-:W-:-:S00]  /*0d90*/  NOP ;  /* 0x0000000000007918 */ /* 0x000fc00000000000 */
        /* <DEDUP_REMOVED lines=14> */
.L_x_18:


//--------------------- .nv.shared.reserved.0     --------------------------
	.section	.nv.shared.reserved.0,"aw",@nobits
	.weak		__nv_reservedSMEM_offset_0_alias
	.size		__nv_reservedSMEM_offset_0_alias, 0, 64
	.other		__nv_reservedSMEM_offset_0_alias,@"STO_CUDA_RESERVED_SHARED STV_DEFAULT"
__nv_reservedSMEM_offset_0_alias:
	.zero		0
	.zero		64


//--------------------- .nv.constant0._Z8rayTraceiPfS_S_f --------------------------
	.section	.nv.constant0._Z8rayTraceiPfS_S_f,"a",@progbits
	.sectionflags	@""
	.align	4
.nv.constant0._Z8rayTraceiPfS_S_f:
	.zero		932


//--------------------- SYMBOLS --------------------------

	.type		.nv.reservedSmem.offset0,@object
	.size		.nv.reservedSmem.offset0,0x4
